//
// Generated by NVIDIA NVVM Compiler
//
// Compiler Build ID: CL-36424714
// Cuda compilation tools, release 13.0, V13.0.88
// Based on NVVM 20.0.0
//

.version 9.0
.target sm_100
.address_size 64

	// .globl	_Z4funcPi
.extern .func  (.param .b32 func_retval0) vprintf
(
	.param .b64 vprintf_param_0,
	.param .b64 vprintf_param_1
)
;
// _ZZ4funcPiE5s_num has been demoted
.global .align 1 .b8 $str[27] = {73, 110, 32, 103, 108, 111, 98, 97, 108, 58, 32, 110, 117, 109, 91, 37, 100, 93, 32, 61, 32, 37, 100, 32, 124, 32};
.global .align 1 .b8 $str$1[28] = {73, 110, 32, 115, 104, 97, 114, 101, 100, 58, 32, 115, 95, 110, 117, 109, 91, 37, 100, 93, 32, 61, 32, 37, 100, 46, 10};

.visible .entry _Z4funcPi(
	.param .u64 .ptr .align 1 _Z4funcPi_param_0
)
{
	.local .align 8 .b8 	__local_depot0[8];
	.reg .b64 	%SP;
	.reg .b64 	%SPL;
	.reg .pred 	%p<2>;
	.reg .b32 	%r<72>;
	.reg .b64 	%rd<11>;
	// demoted variable
	.shared .align 4 .b8 _ZZ4funcPiE5s_num[32];
	mov.u64 	%SPL, __local_depot0;
	cvta.local.u64 	%SP, %SPL;
	ld.param.u64 	%rd2, [_Z4funcPi_param_0];
	cvta.to.global.u64 	%rd1, %rd2;
	mov.u32 	%r3, %ctaid.x;
	mov.u32 	%r4, %ntid.x;
	mov.u32 	%r1, %tid.x;
	mad.lo.s32 	%r5, %r3, %r4, %r1;
	mul.wide.s32 	%rd3, %r5, 4;
	add.s64 	%rd4, %rd1, %rd3;
	ld.global.u32 	%r6, [%rd4];
	shl.b32 	%r7, %r1, 2;
	mov.u32 	%r8, _ZZ4funcPiE5s_num;
	add.s32 	%r2, %r8, %r7;
	st.shared.u32 	[%r2], %r6;
	bar.sync 	0;
	setp.ne.s32 	%p1, %r5, 8;
	@%p1 bra 	$L__BB0_2;
	add.u64 	%rd5, %SP, 0;
	add.u64 	%rd6, %SPL, 0;
	ld.global.u32 	%r9, [%rd1+32];
	mov.b32 	%r10, 8;
	st.local.v2.u32 	[%rd6], {%r10, %r9};
	mov.u64 	%rd7, $str;
	cvta.global.u64 	%rd8, %rd7;
	{ // callseq 0, 0
	.param .b64 param0;
	st.param.b64 	[param0], %rd8;
	.param .b64 param1;
	st.param.b64 	[param1], %rd5;
	.param .b32 retval0;
	call.uni (retval0), 
	vprintf, 
	(
	param0, 
	param1
	);
	ld.param.b32 	%r11, [retval0];
	} // callseq 0
	ld.shared.u32 	%r13, [%r2];
	st.local.v2.u32 	[%rd6], {%r1, %r13};
	mov.u64 	%rd9, $str$1;
	cvta.global.u64 	%rd10, %rd9;
	{ // callseq 1, 0
	.param .b64 param0;
	st.param.b64 	[param0], %rd10;
	.param .b64 param1;
	st.param.b64 	[param1], %rd5;
	.param .b32 retval0;
	call.uni (retval0), 
	vprintf, 
	(
	param0, 
	param1
	);
	ld.param.b32 	%r14, [retval0];
	} // callseq 1
	ld.global.u32 	%r16, [%rd1+36];
	mov.b32 	%r17, 9;
	st.local.v2.u32 	[%rd6], {%r17, %r16};
	{ // callseq 2, 0
	.param .b64 param0;
	st.param.b64 	[param0], %rd8;
	.param .b64 param1;
	st.param.b64 	[param1], %rd5;
	.param .b32 retval0;
	call.uni (retval0), 
	vprintf, 
	(
	param0, 
	param1
	);
	ld.param.b32 	%r18, [retval0];
	} // callseq 2
	add.s32 	%r20, %r1, 1;
	ld.shared.u32 	%r21, [%r2+4];
	st.local.v2.u32 	[%rd6], {%r20, %r21};
	{ // callseq 3, 0
	.param .b64 param0;
	st.param.b64 	[param0], %rd10;
	.param .b64 param1;
	st.param.b64 	[param1], %rd5;
	.param .b32 retval0;
	call.uni (retval0), 
	vprintf, 
	(
	param0, 
	param1
	);
	ld.param.b32 	%r22, [retval0];
	} // callseq 3
	ld.global.u32 	%r24, [%rd1+40];
	mov.b32 	%r25, 10;
	st.local.v2.u32 	[%rd6], {%r25, %r24};
	{ // callseq 4, 0
	.param .b64 param0;
	st.param.b64 	[param0], %rd8;
	.param .b64 param1;
	st.param.b64 	[param1], %rd5;
	.param .b32 retval0;
	call.uni (retval0), 
	vprintf, 
	(
	param0, 
	param1
	);
	ld.param.b32 	%r26, [retval0];
	} // callseq 4
	add.s32 	%r28, %r1, 2;
	ld.shared.u32 	%r29, [%r2+8];
	st.local.v2.u32 	[%rd6], {%r28, %r29};
	{ // callseq 5, 0
	.param .b64 param0;
	st.param.b64 	[param0], %rd10;
	.param .b64 param1;
	st.param.b64 	[param1], %rd5;
	.param .b32 retval0;
	call.uni (retval0), 
	vprintf, 
	(
	param0, 
	param1
	);
	ld.param.b32 	%r30, [retval0];
	} // callseq 5
	ld.global.u32 	%r32, [%rd1+44];
	mov.b32 	%r33, 11;
	st.local.v2.u32 	[%rd6], {%r33, %r32};
	{ // callseq 6, 0
	.param .b64 param0;
	st.param.b64 	[param0], %rd8;
	.param .b64 param1;
	st.param.b64 	[param1], %rd5;
	.param .b32 retval0;
	call.uni (retval0), 
	vprintf, 
	(
	param0, 
	param1
	);
	ld.param.b32 	%r34, [retval0];
	} // callseq 6
	add.s32 	%r36, %r1, 3;
	ld.shared.u32 	%r37, [%r2+12];
	st.local.v2.u32 	[%rd6], {%r36, %r37};
	{ // callseq 7, 0
	.param .b64 param0;
	st.param.b64 	[param0], %rd10;
	.param .b64 param1;
	st.param.b64 	[param1], %rd5;
	.param .b32 retval0;
	call.uni (retval0), 
	vprintf, 
	(
	param0, 
	param1
	);
	ld.param.b32 	%r38, [retval0];
	} // callseq 7
	ld.global.u32 	%r40, [%rd1+48];
	mov.b32 	%r41, 12;
	st.local.v2.u32 	[%rd6], {%r41, %r40};
	{ // callseq 8, 0
	.param .b64 param0;
	st.param.b64 	[param0], %rd8;
	.param .b64 param1;
	st.param.b64 	[param1], %rd5;
	.param .b32 retval0;
	call.uni (retval0), 
	vprintf, 
	(
	param0, 
	param1
	);
	ld.param.b32 	%r42, [retval0];
	} // callseq 8
	add.s32 	%r44, %r1, 4;
	ld.shared.u32 	%r45, [%r2+16];
	st.local.v2.u32 	[%rd6], {%r44, %r45};
	{ // callseq 9, 0
	.param .b64 param0;
	st.param.b64 	[param0], %rd10;
	.param .b64 param1;
	st.param.b64 	[param1], %rd5;
	.param .b32 retval0;
	call.uni (retval0), 
	vprintf, 
	(
	param0, 
	param1
	);
	ld.param.b32 	%r46, [retval0];
	} // callseq 9
	ld.global.u32 	%r48, [%rd1+52];
	mov.b32 	%r49, 13;
	st.local.v2.u32 	[%rd6], {%r49, %r48};
	{ // callseq 10, 0
	.param .b64 param0;
	st.param.b64 	[param0], %rd8;
	.param .b64 param1;
	st.param.b64 	[param1], %rd5;
	.param .b32 retval0;
	call.uni (retval0), 
	vprintf, 
	(
	param0, 
	param1
	);
	ld.param.b32 	%r50, [retval0];
	} // callseq 10
	add.s32 	%r52, %r1, 5;
	ld.shared.u32 	%r53, [%r2+20];
	st.local.v2.u32 	[%rd6], {%r52, %r53};
	{ // callseq 11, 0
	.param .b64 param0;
	st.param.b64 	[param0], %rd10;
	.param .b64 param1;
	st.param.b64 	[param1], %rd5;
	.param .b32 retval0;
	call.uni (retval0), 
	vprintf, 
	(
	param0, 
	param1
	);
	ld.param.b32 	%r54, [retval0];
	} // callseq 11
	ld.global.u32 	%r56, [%rd1+56];
	mov.b32 	%r57, 14;
	st.local.v2.u32 	[%rd6], {%r57, %r56};
	{ // callseq 12, 0
	.param .b64 param0;
	st.param.b64 	[param0], %rd8;
	.param .b64 param1;
	st.param.b64 	[param1], %rd5;
	.param .b32 retval0;
	call.uni (retval0), 
	vprintf, 
	(
	param0, 
	param1
	);
	ld.param.b32 	%r58, [retval0];
	} // callseq 12
	add.s32 	%r60, %r1, 6;
	ld.shared.u32 	%r61, [%r2+24];
	st.local.v2.u32 	[%rd6], {%r60, %r61};
	{ // callseq 13, 0
	.param .b64 param0;
	st.param.b64 	[param0], %rd10;
	.param .b64 param1;
	st.param.b64 	[param1], %rd5;
	.param .b32 retval0;
	call.uni (retval0), 
	vprintf, 
	(
	param0, 
	param1
	);
	ld.param.b32 	%r62, [retval0];
	} // callseq 13
	ld.global.u32 	%r64, [%rd1+60];
	mov.b32 	%r65, 15;
	st.local.v2.u32 	[%rd6], {%r65, %r64};
	{ // callseq 14, 0
	.param .b64 param0;
	st.param.b64 	[param0], %rd8;
	.param .b64 param1;
	st.param.b64 	[param1], %rd5;
	.param .b32 retval0;
	call.uni (retval0), 
	vprintf, 
	(
	param0, 
	param1
	);
	ld.param.b32 	%r66, [retval0];
	} // callseq 14
	add.s32 	%r68, %r1, 7;
	ld.shared.u32 	%r69, [%r2+28];
	st.local.v2.u32 	[%rd6], {%r68, %r69};
	{ // callseq 15, 0
	.param .b64 param0;
	st.param.b64 	[param0], %rd10;
	.param .b64 param1;
	st.param.b64 	[param1], %rd5;
	.param .b32 retval0;
	call.uni (retval0), 
	vprintf, 
	(
	param0, 
	param1
	);
	ld.param.b32 	%r70, [retval0];
	} // callseq 15
$L__BB0_2:
	ret;

}


// ===== COMPILED SASS (sm_100) =====

	.target	sm_100

	.elftype	@"ET_EXEC"


//--------------------- .note.nv.tkinfo           --------------------------
	.section	.note.nv.tkinfo,"",@"SHT_NOTE"
	.sectionflags	@"SHF_NOTE_NV_TKINFO"
	.tkinfo
        /*0018*/ 	.word	0x00000002
        /*0030*/ 	.string	""
        /*0030*/ 	.string	"ptxas"
        /*0030*/ 	.string	"Cuda compilation tools, release 13.0, V13.0.88"
        /*0030*/ 	.string	"Build cuda_13.0.r13.0/compiler.36424714_0"
        /*0030*/ 	.string	"-arch sm_100 -m 64 "



//--------------------- .note.nv.cuinfo           --------------------------
	.section	.note.nv.cuinfo,"",@"SHT_NOTE"
	.sectionflags	@"SHF_NOTE_NV_CUINFO"
        /*0018*/ 	.short	0x0002
        /*001a*/ 	.short	0x0064
        /*001c*/ 	.short	0x0082
	.zero		2


//--------------------- .nv.info                  --------------------------
	.section	.nv.info,"",@"SHT_CUDA_INFO"
	.align	4


	//----- nvinfo : EIATTR_REGCOUNT
	.align		4
        /*0000*/ 	.byte	0x04, 0x2f
        /*0002*/ 	.short	(.L_3 - .L_2)
	.align		4
.L_2:
        /*0004*/ 	.word	index@(_Z4funcPi)
        /*0008*/ 	.word	0x00000018


	//----- nvinfo : EIATTR_FRAME_SIZE
	.align		4
.L_3:
        /*000c*/ 	.byte	0x04, 0x11
        /*000e*/ 	.short	(.L_5 - .L_4)
	.align		4
.L_4:
        /*0010*/ 	.word	index@(_Z4funcPi)
        /*0014*/ 	.word	0x00000008


	//----- nvinfo : EIATTR_MIN_STACK_SIZE
	.align		4
.L_5:
        /*0018*/ 	.byte	0x04, 0x12
        /*001a*/ 	.short	(.L_7 - .L_6)
	.align		4
.L_6:
        /*001c*/ 	.word	index@(_Z4funcPi)
        /*0020*/ 	.word	0x00000008
.L_7:


//--------------------- .nv.compat                --------------------------
	.section	.nv.compat,"",@"SHT_CUDA_COMPAT_INFO"
	.align	4
        /*0000*/ 	.byte	0x02, 0x09, 0x00, 0x00, 0x02, 0x02, 0x01, 0x00, 0x02, 0x05, 0x05, 0x00, 0x03, 0x07, 0x01, 0x01
        /*0010*/ 	.byte	0x02, 0x03, 0x00, 0x00, 0x02, 0x06, 0x01, 0x00, 0x04, 0x0b, 0x08, 0x00, 0x09, 0x00, 0x00, 0x00
        /*0020*/ 	.byte	0x00, 0x00, 0x00, 0x00


//--------------------- .nv.info._Z4funcPi        --------------------------
	.section	.nv.info._Z4funcPi,"",@"SHT_CUDA_INFO"
	.sectionflags	@""
	.align	4


	//----- nvinfo : EIATTR_CUDA_API_VERSION
	.align		4
        /*0000*/ 	.byte	0x04, 0x37
        /*0002*/ 	.short	(.L_9 - .L_8)
.L_8:
        /*0004*/ 	.word	0x00000082


	//----- nvinfo : EIATTR_KPARAM_INFO
	.align		4
.L_9:
        /*0008*/ 	.byte	0x04, 0x17
        /*000a*/ 	.short	(.L_11 - .L_10)
.L_10:
        /*000c*/ 	.word	0x00000000
        /*0010*/ 	.short	0x0000
        /*0012*/ 	.short	0x0000
        /*0014*/ 	.byte	0x00, 0xf5, 0x21, 0x00


	//----- nvinfo : EIATTR_SPARSE_MMA_MASK
	.align		4
.L_11:
        /*0018*/ 	.byte	0x03, 0x50
        /*001a*/ 	.short	0x0000


	//----- nvinfo : EIATTR_MAXREG_COUNT
	.align		4
        /*001c*/ 	.byte	0x03, 0x1b
        /*001e*/ 	.short	0x00ff


	//----- nvinfo : EIATTR_NUM_BARRIERS
	.align		4
        /*0020*/ 	.byte	0x02, 0x4c
        /*0022*/ 	.byte	0x01
	.zero		1


	//----- nvinfo : EIATTR_EXTERNS
	.align		4
        /*0024*/ 	.byte	0x04, 0x0f
        /*0026*/ 	.short	(.L_13 - .L_12)


	//   ....[0]....
	.align		4
.L_12:
        /*0028*/ 	.word	index@(vprintf)


	//----- nvinfo : EIATTR_MERCURY_ISA_VERSION
	.align		4
.L_13:
        /*002c*/ 	.byte	0x03, 0x5f
        /*002e*/ 	.short	0x0101


	//----- nvinfo : EIATTR_VRC_CTA_INIT_COUNT
	.align		4
        /*0030*/ 	.byte	0x02, 0x4a
	.zero		1
	.zero		1


	//----- nvinfo : EIATTR_SYSCALL_OFFSETS
	.align		4
        /*0034*/ 	.byte	0x04, 0x46
        /*0036*/ 	.short	(.L_15 - .L_14)


	//   ....[0]....
.L_14:
        /*0038*/ 	.word	0x00000220


	//   ....[1]....
        /*003c*/ 	.word	0x000002c0


	//   ....[2]....
        /*0040*/ 	.word	0x00000380


	//   ....[3]....
        /*0044*/ 	.word	0x00000430


	//   ....[4]....
        /*0048*/ 	.word	0x000004f0


	//   ....[5]....
        /*004c*/ 	.word	0x000005a0


	//   ....[6]....
        /*0050*/ 	.word	0x00000660


	//   ....[7]....
        /*0054*/ 	.word	0x00000710


	//   ....[8]....
        /*0058*/ 	.word	0x000007d0


	//   ....[9]....
        /*005c*/ 	.word	0x00000880


	//   ....[10]....
        /*0060*/ 	.word	0x00000940


	//   ....[11]....
        /*0064*/ 	.word	0x000009f0


	//   ....[12]....
        /*0068*/ 	.word	0x00000ab0


	//   ....[13]....
        /*006c*/ 	.word	0x00000b60


	//   ....[14]....
        /*0070*/ 	.word	0x00000c20


	//   ....[15]....
        /*0074*/ 	.word	0x00000cd0


	//----- nvinfo : EIATTR_EXIT_INSTR_OFFSETS
	.align		4
.L_15:
        /*0078*/ 	.byte	0x04, 0x1c
        /*007a*/ 	.short	(.L_17 - .L_16)


	//   ....[0]....
.L_16:
        /*007c*/ 	.word	0x00000150


	//   ....[1]....
        /*0080*/ 	.word	0x00000ce0


	//----- nvinfo : EIATTR_CRS_STACK_SIZE
	.align		4
.L_17:
        /*0084*/ 	.byte	0x04, 0x1e
        /*0086*/ 	.short	(.L_19 - .L_18)
.L_18:
        /*0088*/ 	.word	0x00000000


	//----- nvinfo : EIATTR_CBANK_PARAM_SIZE
	.align		4
.L_19:
        /*008c*/ 	.byte	0x03, 0x19
        /*008e*/ 	.short	0x0008


	//----- nvinfo : EIATTR_PARAM_CBANK
	.align		4
        /*0090*/ 	.byte	0x04, 0x0a
        /*0092*/ 	.short	(.L_21 - .L_20)
	.align		4
.L_20:
        /*0094*/ 	.word	index@(.nv.constant0._Z4funcPi)
        /*0098*/ 	.short	0x0380
        /*009a*/ 	.short	0x0008


	//----- nvinfo : EIATTR_SW_WAR
	.align		4
.L_21:
        /*009c*/ 	.byte	0x04, 0x36
        /*009e*/ 	.short	(.L_23 - .L_22)
.L_22:
        /*00a0*/ 	.word	0x00000008
.L_23:


//--------------------- .nv.callgraph             --------------------------
	.section	.nv.callgraph,"",@"SHT_CUDA_CALLGRAPH"
	.align	4
	.sectionentsize	8
	.align		4
        /*0000*/ 	.word	0x00000000
	.align		4
        /*0004*/ 	.word	0xffffffff
	.align		4
        /*0008*/ 	.word	index@(_Z4funcPi)
	.align		4
        /*000c*/ 	.word	index@(vprintf)
	.align		4
        /*0010*/ 	.word	0x00000000
	.align		4
        /*0014*/ 	.word	0xfffffffe
	.align		4
        /*0018*/ 	.word	0x00000000
	.align		4
        /*001c*/ 	.word	0xfffffffd
	.align		4
        /*0020*/ 	.word	0x00000000
	.align		4
        /*0024*/ 	.word	0xfffffffc


//--------------------- .nv.constant4             --------------------------
	.section	.nv.constant4,"a",@progbits
	.align	8
	.align		8
.nv.constant4:
        /*0000*/ 	.dword	vprintf
	.align		8
        /*0008*/ 	.dword	$str
	.align		8
        /*0010*/ 	.dword	$str$1


//--------------------- .text._Z4funcPi           --------------------------
	.section	.text._Z4funcPi,"ax",@progbits
	.align	128
        .global         _Z4funcPi
        .type           _Z4funcPi,@function
        .size           _Z4funcPi,(.L_x_17 - _Z4funcPi)
        .other          _Z4funcPi,@"STO_CUDA_ENTRY STV_DEFAULT"
_Z4funcPi:
.text._Z4funcPi:
[----:B------:R-:W0:Y:S01]  /*0000*/  LDC R1, c[0x0][0x37c] ;  /* 0x0000df00ff017b82 */ /* 0x000e220000000800 */
[----:B------:R-:W1:Y:S01]  /*0010*/  S2R R2, SR_TID.X ;  /* 0x0000000000027919 */ /* 0x000e620000002100 */
[----:B------:R-:W2:Y:S06]  /*0020*/  LDCU UR7, c[0x0][0x2fc] ;  /* 0x00005f80ff0777ac */ /* 0x000eac0008000800 */
[----:B------:R-:W1:Y:S01]  /*0030*/  S2UR UR4, SR_CTAID.X ;  /* 0x00000000000479c3 */ /* 0x000e620000002500 */
[----:B0-----:R-:W-:Y:S01]  /*0040*/  VIADD R1, R1, 0xfffffff8 ;  /* 0xfffffff801017836 */ /* 0x001fe20000000000 */
[----:B------:R-:W0:Y:S06]  /*0050*/  LDCU.64 UR36, c[0x0][0x358] ;  /* 0x00006b00ff2477ac */ /* 0x000e2c0008000a00 */
[----:B------:R-:W1:Y:S08]  /*0060*/  LDC R3, c[0x0][0x360] ;  /* 0x0000d800ff037b82 */ /* 0x000e700000000800 */
[----:B------:R-:W3:Y:S01]  /*0070*/  LDC.64 R4, c[0x0][0x380] ;  /* 0x0000e000ff047b82 */ /* 0x000ee20000000a00 */
[----:B-1----:R-:W-:-:S04]  /*0080*/  IMAD R3, R3, UR4, R2 ;  /* 0x0000000403037c24 */ /* 0x002fc8000f8e0202 */
[----:B---3--:R-:W-:-:S06]  /*0090*/  IMAD.WIDE R4, R3, 0x4, R4 ;  /* 0x0000000403047825 */ /* 0x008fcc00078e0204 */
[----:B0-----:R-:W3:Y:S01]  /*00a0*/  LDG.E R4, desc[UR36][R4.64] ;  /* 0x0000002404047981 */ /* 0x001ee2000c1e1900 */
[----:B------:R-:W0:Y:S01]  /*00b0*/  S2UR UR5, SR_CgaCtaId ;  /* 0x00000000000579c3 */ /* 0x000e220000008800 */
[----:B------:R-:W-:Y:S01]  /*00c0*/  UMOV UR4, 0x400 ;  /* 0x0000040000047882 */ /* 0x000fe20000000000 */
[----:B------:R-:W1:Y:S01]  /*00d0*/  LDCU UR6, c[0x0][0x2f8] ;  /* 0x00005f00ff0677ac */ /* 0x000e620008000800 */
[----:B------:R-:W-:Y:S02]  /*00e0*/  ISETP.NE.AND P0, PT, R3, 0x8, PT ;  /* 0x000000080300780c */ /* 0x000fe40003f05270 */
[----:B-1----:R-:W-:Y:S01]  /*00f0*/  IADD3 R16, P1, PT, R1, UR6, RZ ;  /* 0x0000000601107c10 */ /* 0x002fe2000ff3e0ff */
[----:B0-----:R-:W-:-:S04]  /*0100*/  ULEA UR4, UR5, UR4, 0x18 ;  /* 0x0000000405047291 */ /* 0x001fc8000f8ec0ff */
[----:B--2---:R-:W-:Y:S02]  /*0110*/  IMAD.X R18, RZ, RZ, UR7, P1 ;  /* 0x00000007ff127e24 */ /* 0x004fe400088e06ff */
[----:B------:R-:W-:-:S05]  /*0120*/  LEA R17, R2, UR4, 0x2 ;  /* 0x0000000402117c11 */ /* 0x000fca000f8e10ff */
[----:B---3--:R0:W-:Y:S01]  /*0130*/  STS [R17], R4 ;  /* 0x0000000411007388 */ /* 0x0081e20000000800 */
[----:B------:R-:W-:Y:S06]  /*0140*/  BAR.SYNC.DEFER_BLOCKING 0x0 ;  /* 0x0000000000007b1d */ /* 0x000fec0000010000 */
[----:B------:R-:W-:Y:S05]  /*0150*/  @P0 EXIT ;  /* 0x000000000000094d */ /* 0x000fea0003800000 */
[----:B------:R-:W1:Y:S01]  /*0160*/  LDC.64 R10, c[0x0][0x380] ;  /* 0x0000e000ff0a7b82 */ /* 0x000e620000000a00 */
[----:B------:R-:W-:Y:S01]  /*0170*/  HFMA2 R12, -RZ, RZ, 0, 4.76837158203125e-07 ;  /* 0x00000008ff0c7431 */ /* 0x000fe200000001ff */
[----:B------:R-:W-:Y:S01]  /*0180*/  MOV R19, 0x0 ;  /* 0x0000000000137802 */ /* 0x000fe20000000f00 */
[----:B------:R-:W0:Y:S01]  /*0190*/  LDCU.64 UR4, c[0x4][0x8] ;  /* 0x01000100ff0477ac */ /* 0x000e220008000a00 */
[----:B-1----:R-:W2:Y:S04]  /*01a0*/  LDG.E R13, desc[UR36][R10.64+0x20] ;  /* 0x000020240a0d7981 */ /* 0x002ea8000c1e1900 */
[----:B------:R1:W3:Y:S01]  /*01b0*/  LDC.64 R8, c[0x4][R19] ;  /* 0x0100000013087b82 */ /* 0x0002e20000000a00 */
[----:B0-----:R-:W-:Y:S01]  /*01c0*/  IMAD.U32 R4, RZ, RZ, UR4 ;  /* 0x00000004ff047e24 */ /* 0x001fe2000f8e00ff */
[----:B------:R-:W-:Y:S01]  /*01d0*/  MOV R6, R16 ;  /* 0x0000001000067202 */ /* 0x000fe20000000f00 */
[----:B------:R-:W-:-:S02]  /*01e0*/  IMAD.U32 R5, RZ, RZ, UR5 ;  /* 0x00000005ff057e24 */ /* 0x000fc4000f8e00ff */
[----:B------:R-:W-:Y:S01]  /*01f0*/  IMAD.MOV.U32 R7, RZ, RZ, R18 ;  /* 0x000000ffff077224 */ /* 0x000fe200078e0012 */
[----:B--23--:R1:W-:Y:S06]  /*0200*/  STL.64 [R1], R12 ;  /* 0x0000000c01007387 */ /* 0x00c3ec0000100a00 */
[----:B------:R-:W-:-:S07]  /*0210*/  LEPC R20, `(.L_x_0) ;  /* 0x000000001014794e */ /* 0x000fce0000000000 */
[----:B-1----:R-:W-:Y:S05]  /*0220*/  CALL.ABS.NOINC R8 ;  /* 0x0000000008007343 */ /* 0x002fea0003c00000 */
.L_x_0:
[----:B------:R-:W0:Y:S01]  /*0230*/  LDS R3, [R17] ;  /* 0x0000000011037984 */ /* 0x000e220000000800 */
[----:B------:R1:W2:Y:S01]  /*0240*/  LDC.64 R8, c[0x4][R19] ;  /* 0x0100000013087b82 */ /* 0x0002a20000000a00 */
[----:B------:R-:W3:Y:S01]  /*0250*/  LDCU.64 UR4, c[0x4][0x10] ;  /* 0x01000200ff0477ac */ /* 0x000ee20008000a00 */
[----:B------:R-:W-:Y:S02]  /*0260*/  IMAD.MOV.U32 R6, RZ, RZ, R16 ;  /* 0x000000ffff067224 */ /* 0x000fe400078e0010 */
[----:B------:R-:W-:Y:S02]  /*0270*/  IMAD.MOV.U32 R7, RZ, RZ, R18 ;  /* 0x000000ffff077224 */ /* 0x000fe400078e0012 */
[----:B---3--:R-:W-:Y:S01]  /*0280*/  IMAD.U32 R4, RZ, RZ, UR4 ;  /* 0x00000004ff047e24 */ /* 0x008fe2000f8e00ff */
[----:B------:R-:W-:Y:S01]  /*0290*/  MOV R5, UR5 ;  /* 0x0000000500057c02 */ /* 0x000fe20008000f00 */
[----:B0-----:R1:W-:Y:S06]  /*02a0*/  STL.64 [R1], R2 ;  /* 0x0000000201007387 */ /* 0x0013ec0000100a00 */
[----:B------:R-:W-:-:S07]  /*02b0*/  LEPC R20, `(.L_x_1) ;  /* 0x000000001014794e */ /* 0x000fce0000000000 */
[----:B-12---:R-:W-:Y:S05]  /*02c0*/  CALL.ABS.NOINC R8 ;  /* 0x0000000008007343 */ /* 0x006fea0003c00000 */
.L_x_1:
[----:B------:R-:W0:Y:S01]  /*02d0*/  LDC.64 R10, c[0x0][0x380] ;  /* 0x0000e000ff0a7b82 */ /* 0x000e220000000a00 */
[----:B------:R-:W-:Y:S01]  /*02e0*/  HFMA2 R8, -RZ, RZ, 0, 5.36441802978515625e-07 ;  /* 0x00000009ff087431 */ /* 0x000fe200000001ff */
[----:B------:R-:W1:Y:S01]  /*02f0*/  LDCU.64 UR4, c[0x4][0x8] ;  /* 0x01000100ff0477ac */ /* 0x000e620008000a00 */
[----:B0-----:R-:W2:Y:S05]  /*0300*/  LDG.E R9, desc[UR36][R10.64+0x24] ;  /* 0x000024240a097981 */ /* 0x001eaa000c1e1900 */
[----:B------:R0:W3:Y:S01]  /*0310*/  LDC.64 R12, c[0x4][R19] ;  /* 0x01000000130c7b82 */ /* 0x0000e20000000a00 */
[----:B-1----:R-:W-:Y:S01]  /*0320*/  IMAD.U32 R4, RZ, RZ, UR4 ;  /* 0x00000004ff047e24 */ /* 0x002fe2000f8e00ff */
[----:B------:R-:W-:Y:S01]  /*0330*/  MOV R6, R16 ;  /* 0x0000001000067202 */ /* 0x000fe20000000f00 */
[----:B------:R-:W-:-:S02]  /*0340*/  IMAD.U32 R5, RZ, RZ, UR5 ;  /* 0x00000005ff057e24 */ /* 0x000fc4000f8e00ff */
[----:B------:R-:W-:Y:S01]  /*0350*/  IMAD.MOV.U32 R7, RZ, RZ, R18 ;  /* 0x000000ffff077224 */ /* 0x000fe200078e0012 */
[----:B--23--:R0:W-:Y:S06]  /*0360*/  STL.64 [R1], R8 ;  /* 0x0000000801007387 */ /* 0x00c1ec0000100a00 */
[----:B------:R-:W-:-:S07]  /*0370*/  LEPC R20, `(.L_x_2) ;  /* 0x000000001014794e */ /* 0x000fce0000000000 */
[----:B0-----:R-:W-:Y:S05]  /*0380*/  CALL.ABS.NOINC R12 ;  /* 0x000000000c007343 */ /* 0x001fea0003c00000 */
.L_x_2:
[----:B------:R-:W0:Y:S01]  /*0390*/  LDS R9, [R17+0x4] ;  /* 0x0000040011097984 */ /* 0x000e220000000800 */
[----:B------:R-:W-:Y:S01]  /*03a0*/  VIADD R8, R2, 0x1 ;  /* 0x0000000102087836 */ /* 0x000fe20000000000 */
[----:B------:R1:W2:Y:S01]  /*03b0*/  LDC.64 R10, c[0x4][R19] ;  /* 0x01000000130a7b82 */ /* 0x0002a20000000a00 */
[----:B------:R-:W3:Y:S01]  /*03c0*/  LDCU.64 UR4, c[0x4][0x10] ;  /* 0x01000200ff0477ac */ /* 0x000ee20008000a00 */
[----:B------:R-:W-:Y:S01]  /*03d0*/  IMAD.MOV.U32 R6, RZ, RZ, R16 ;  /* 0x000000ffff067224 */ /* 0x000fe200078e0010 */
[----:B------:R-:W-:Y:S02]  /*03e0*/  MOV R7, R18 ;  /* 0x0000001200077202 */ /* 0x000fe40000000f00 */
[----:B---3--:R-:W-:Y:S01]  /*03f0*/  MOV R4, UR4 ;  /* 0x0000000400047c02 */ /* 0x008fe20008000f00 */
[----:B------:R-:W-:Y:S01]  /*0400*/  IMAD.U32 R5, RZ, RZ, UR5 ;  /* 0x00000005ff057e24 */ /* 0x000fe2000f8e00ff */
[----:B0-----:R1:W-:Y:S06]  /*0410*/  STL.64 [R1], R8 ;  /* 0x0000000801007387 */ /* 0x0013ec0000100a00 */
[----:B------:R-:W-:-:S07]  /*0420*/  LEPC R20, `(.L_x_3) ;  /* 0x000000001014794e */ /* 0x000fce0000000000 */
[----:B-12---:R-:W-:Y:S05]  /*0430*/  CALL.ABS.NOINC R10 ;  /* 0x000000000a007343 */ /* 0x006fea0003c00000 */
.L_x_3:
[----:B------:R-:W0:Y:S01]  /*0440*/  LDC.64 R10, c[0x0][0x380] ;  /* 0x0000e000ff0a7b82 */ /* 0x000e220000000a00 */
[----:B------:R-:W-:Y:S01]  /*0450*/  IMAD.MOV.U32 R8, RZ, RZ, 0xa ;  /* 0x0000000aff087424 */ /* 0x000fe200078e00ff */
[----:B------:R-:W1:Y:S01]  /*0460*/  LDCU.64 UR4, c[0x4][0x8] ;  /* 0x01000100ff0477ac */ /* 0x000e620008000a00 */
[----:B0-----:R-:W2:Y:S05]  /*0470*/  LDG.E R9, desc[UR36][R10.64+0x28] ;  /* 0x000028240a097981 */ /* 0x001eaa000c1e1900 */
[----:B------:R0:W3:Y:S01]  /*0480*/  LDC.64 R12, c[0x4][R19] ;  /* 0x01000000130c7b82 */ /* 0x0000e20000000a00 */
[----:B-1----:R-:W-:Y:S01]  /*0490*/  IMAD.U32 R4, RZ, RZ, UR4 ;  /* 0x00000004ff047e24 */ /* 0x002fe2000f8e00ff */
[----:B------:R-:W-:Y:S01]  /*04a0*/  MOV R5, UR5 ;  /* 0x0000000500057c02 */ /* 0x000fe20008000f00 */
[----:B------:R-:W-:-:S02]  /*04b0*/  IMAD.MOV.U32 R6, RZ, RZ, R16 ;  /* 0x000000ffff067224 */ /* 0x000fc400078e0010 */
[----:B------:R-:W-:Y:S01]  /*04c0*/  IMAD.MOV.U32 R7, RZ, RZ, R18 ;  /* 0x000000ffff077224 */ /* 0x000fe200078e0012 */
[----:B--23--:R0:W-:Y:S06]  /*04d0*/  STL.64 [R1], R8 ;  /* 0x0000000801007387 */ /* 0x00c1ec0000100a00 */
[----:B------:R-:W-:-:S07]  /*04e0*/  LEPC R20, `(.L_x_4) ;  /* 0x000000001014794e */ /* 0x000fce0000000000 */
[----:B0-----:R-:W-:Y:S05]  /*04f0*/  CALL.ABS.NOINC R12 ;  /* 0x000000000c007343 */ /* 0x001fea0003c00000 */
.L_x_4:
[----:B------:R-:W0:Y:S01]  /*0500*/  LDS R9, [R17+0x8] ;  /* 0x0000080011097984 */ /* 0x000e220000000800 */
[----:B------:R-:W-:Y:S01]  /*0510*/  IADD3 R8, PT, PT, R2, 0x2, RZ ;  /* 0x0000000202087810 */ /* 0x000fe20007ffe0ff */
[----:B------:R1:W2:Y:S01]  /*0520*/  LDC.64 R10, c[0x4][R19] ;  /* 0x01000000130a7b82 */ /* 0x0002a20000000a00 */
[----:B------:R-:W3:Y:S01]  /*0530*/  LDCU.64 UR4, c[0x4][0x10] ;  /* 0x01000200ff0477ac */ /* 0x000ee20008000a00 */
[----:B------:R-:W-:Y:S01]  /*0540*/  MOV R6, R16 ;  /* 0x0000001000067202 */ /* 0x000fe20000000f00 */
[----:B------:R-:W-:Y:S02]  /*0550*/  IMAD.MOV.U32 R7, RZ, RZ, R18 ;  /* 0x000000ffff077224 */ /* 0x000fe400078e0012 */
[----:B---3--:R-:W-:Y:S02]  /*0560*/  IMAD.U32 R4, RZ, RZ, UR4 ;  /* 0x00000004ff047e24 */ /* 0x008fe4000f8e00ff */
[----:B------:R-:W-:Y:S01]  /*0570*/  IMAD.U32 R5, RZ, RZ, UR5 ;  /* 0x00000005ff057e24 */ /* 0x000fe2000f8e00ff */
[----:B0-----:R1:W-:Y:S06]  /*0580*/  STL.64 [R1], R8 ;  /* 0x0000000801007387 */ /* 0x0013ec0000100a00 */
[----:B------:R-:W-:-:S07]  /*0590*/  LEPC R20, `(.L_x_5) ;  /* 0x000000001014794e */ /* 0x000fce0000000000 */
[----:B-12---:R-:W-:Y:S05]  /*05a0*/  CALL.ABS.NOINC R10 ;  /* 0x000000000a007343 */ /* 0x006fea0003c00000 */
.L_x_5:
[----:B------:R-:W0:Y:S01]  /*05b0*/  LDC.64 R10, c[0x0][0x380] ;  /* 0x0000e000ff0a7b82 */ /* 0x000e220000000a00 */
[----:B------:R-:W-:Y:S01]  /*05c0*/  IMAD.MOV.U32 R8, RZ, RZ, 0xb ;  /* 0x0000000bff087424 */ /* 0x000fe200078e00ff */
[----:B------:R-:W1:Y:S01]  /*05d0*/  LDCU.64 UR4, c[0x4][0x8] ;  /* 0x01000100ff0477ac */ /* 0x000e620008000a00 */
[----:B0-----:R-:W2:Y:S05]  /*05e0*/  LDG.E R9, desc[UR36][R10.64+0x2c] ;  /* 0x00002c240a097981 */ /* 0x001eaa000c1e1900 */
[----:B------:R0:W3:Y:S01]  /*05f0*/  LDC.64 R12, c[0x4][R19] ;  /* 0x01000000130c7b82 */ /* 0x0000e20000000a00 */
[----:B-1----:R-:W-:Y:S01]  /*0600*/  MOV R4, UR4 ;  /* 0x0000000400047c02 */ /* 0x002fe20008000f00 */
[----:B------:R-:W-:Y:S01]  /*0610*/  IMAD.U32 R5, RZ, RZ, UR5 ;  /* 0x00000005ff057e24 */ /* 0x000fe2000f8e00ff */
[----:B------:R-:W-:Y:S01]  /*0620*/  MOV R7, R18 ;  /* 0x0000001200077202 */ /* 0x000fe20000000f00 */
[----:B------:R-:W-:Y:S01]  /*0630*/  IMAD.MOV.U32 R6, RZ, RZ, R16 ;  /* 0x000000ffff067224 */ /* 0x000fe200078e0010 */
[----:B--23--:R0:W-:Y:S06]  /*0640*/  STL.64 [R1], R8 ;  /* 0x0000000801007387 */ /* 0x00c1ec0000100a00 */
[----:B------:R-:W-:-:S07]  /*0650*/  LEPC R20, `(.L_x_6) ;  /* 0x000000001014794e */ /* 0x000fce0000000000 */
[----:B0-----:R-:W-:Y:S05]  /*0660*/  CALL.ABS.NOINC R12 ;  /* 0x000000000c007343 */ /* 0x001fea0003c00000 */
.L_x_6:
[----:B------:R-:W0:Y:S01]  /*0670*/  LDS R9, [R17+0xc] ;  /* 0x00000c0011097984 */ /* 0x000e220000000800 */
[----:B------:R-:W-:Y:S01]  /*0680*/  VIADD R8, R2, 0x3 ;  /* 0x0000000302087836 */ /* 0x000fe20000000000 */
        /* <DEDUP_REMOVED lines=9> */
.L_x_7:
[----:B------:R-:W0:Y:S01]  /*0720*/  LDC.64 R10, c[0x0][0x380] ;  /* 0x0000e000ff0a7b82 */ /* 0x000e220000000a00 */
[----:B------:R-:W-:Y:S01]  /*0730*/  HFMA2 R8, -RZ, RZ, 0, 7.152557373046875e-07 ;  /* 0x0000000cff087431 */ /* 0x000fe200000001ff */
        /* <DEDUP_REMOVED lines=10> */
.L_x_8:
[----:B------:R-:W0:Y:S01]  /*07e0*/  LDS R9, [R17+0x10] ;  /* 0x0000100011097984 */ /* 0x000e220000000800 */
[----:B------:R-:W-:Y:S01]  /*07f0*/  IADD3 R8, PT, PT, R2, 0x4, RZ ;  /* 0x0000000402087810 */ /* 0x000fe20007ffe0ff */
[----:B------:R1:W2:Y:S01]  /*0800*/  LDC.64 R10, c[0x4][R19] ;  /* 0x01000000130a7b82 */ /* 0x0002a20000000a00 */
[----:B------:R-:W3:Y:S01]  /*0810*/  LDCU.64 UR4, c[0x4][0x10] ;  /* 0x01000200ff0477ac */ /* 0x000ee20008000a00 */
[----:B------:R-:W-:Y:S01]  /*0820*/  IMAD.MOV.U32 R6, RZ, RZ, R16 ;  /* 0x000000ffff067224 */ /* 0x000fe200078e0010 */
[----:B------:R-:W-:Y:S01]  /*0830*/  MOV R7, R18 ;  /* 0x0000001200077202 */ /* 0x000fe20000000f00 */
[----:B---3--:R-:W-:Y:S01]  /*0840*/  IMAD.U32 R4, RZ, RZ, UR4 ;  /* 0x00000004ff047e24 */ /* 0x008fe2000f8e00ff */
[----:B------:R-:W-:Y:S01]  /*0850*/  MOV R5, UR5 ;  /* 0x0000000500057c02 */ /* 0x000fe20008000f00 */
[----:B0-----:R1:W-:Y:S06]  /*0860*/  STL.64 [R1], R8 ;  /* 0x0000000801007387 */ /* 0x0013ec0000100a00 */
[----:B------:R-:W-:-:S07]  /*0870*/  LEPC R20, `(.L_x_9) ;  /* 0x000000001014794e */ /* 0x000fce0000000000 */
[----:B-12---:R-:W-:Y:S05]  /*0880*/  CALL.ABS.NOINC R10 ;  /* 0x000000000a007343 */ /* 0x006fea0003c00000 */
.L_x_9:
        /* <DEDUP_REMOVED lines=12> */
.L_x_10:
        /* <DEDUP_REMOVED lines=11> */
.L_x_11:
        /* <DEDUP_REMOVED lines=12> */
.L_x_12:
        /* <DEDUP_REMOVED lines=11> */
.L_x_13:
        /* <DEDUP_REMOVED lines=12> */
.L_x_14:
        /* <DEDUP_REMOVED lines=11> */
.L_x_15:
[----:B------:R-:W-:Y:S05]  /*0ce0*/  EXIT ;  /* 0x000000000000794d */ /* 0x000fea0003800000 */
.L_x_16:
[----:B------:R-:W-:-:S00]  /*0cf0*/  BRA `(.L_x_16) ;  /* 0xfffffffc00fc7947 */ /* 0x000fc0000383ffff */
[----:B------:R-:W-:-:S00]  /*0d00*/  NOP ;  /* 0x0000000000007918 */ /* 0x000fc00000000000 */
[----:B------:R-:W-:-:S00]  /*0d10*/  NOP ;  /* 0x0000000000007918 */ /* 0x000fc00000000000 */
[----:B------:R-:W-:-:S00]  /*0d20*/  NOP ;  /* 0x0000000000007918 */ /* 0x000fc00000000000 */
[----:B------:R-:W-:-:S00]  /*0d30*/  NOP ;  /* 0x0000000000007918 */ /* 0x000fc00000000000 */
[----:B------:R-:W-:-:S00]  /*0d40*/  NOP ;  /* 0x0000000000007918 */ /* 0x000fc00000000000 */
[----:B------:R-:W-:-:S00]  /*0d50*/  NOP ;  /* 0x0000000000007918 */ /* 0x000fc00000000000 */
[----:B------:R-:W-:-:S00]  /*0d60*/  NOP ;  /* 0x0000000000007918 */ /* 0x000fc00000000000 */
[----:B------:R-:W-:-:S00]  /*0d70*/  NOP ;  /* 0x0000000000007918 */ /* 0x000fc00000000000 */
.L_x_17:


//--------------------- .nv.global.init           --------------------------
	.section	.nv.global.init,"aw",@progbits
.nv.global.init:
	.type		$str,@object
	.size		$str,($str$1 - $str)
$str:
        /*0000*/ 	.byte	0x49, 0x6e, 0x20, 0x67, 0x6c, 0x6f, 0x62, 0x61, 0x6c, 0x3a, 0x20, 0x6e, 0x75, 0x6d, 0x5b, 0x25
        /*0010*/ 	.byte	0x64, 0x5d, 0x20, 0x3d, 0x20, 0x25, 0x64, 0x20, 0x7c, 0x20, 0x00
	.type		$str$1,@object
	.size		$str$1,(.L_1 - $str$1)
$str$1:
        /*001b*/ 	.byte	0x49, 0x6e, 0x20, 0x73, 0x68, 0x61, 0x72, 0x65, 0x64, 0x3a, 0x20, 0x73, 0x5f, 0x6e, 0x75, 0x6d
        /*002b*/ 	.byte	0x5b, 0x25, 0x64, 0x5d, 0x20, 0x3d, 0x20, 0x25, 0x64, 0x2e, 0x0a, 0x00
.L_1:


//--------------------- .nv.shared._Z4funcPi      --------------------------
	.section	.nv.shared._Z4funcPi,"aw",@nobits
	.sectionflags	@""
	.align	4
.nv.shared._Z4funcPi:
	.zero		1056


//--------------------- .nv.shared.reserved.0     --------------------------
	.section	.nv.shared.reserved.0,"aw",@nobits
	.weak		__nv_reservedSMEM_offset_0_alias
	.size		__nv_reservedSMEM_offset_0_alias, 0, 64
	.other		__nv_reservedSMEM_offset_0_alias,@"STO_CUDA_RESERVED_SHARED STV_DEFAULT"
__nv_reservedSMEM_offset_0_alias:
	.zero		0
	.zero		64


//--------------------- .nv.constant0._Z4funcPi   --------------------------
	.section	.nv.constant0._Z4funcPi,"a",@progbits
	.sectionflags	@""
	.align	4
.nv.constant0._Z4funcPi:
	.zero		904


//--------------------- SYMBOLS --------------------------

	.type		.nv.reservedSmem.offset0,@object
	.size		.nv.reservedSmem.offset0,0x4
	.type		.nv.reservedSmem.cap,@object
	.size		.nv.reservedSmem.cap,0x4
	.type		vprintf,@function
